//
// Generated by NVIDIA NVVM Compiler
//
// Compiler Build ID: CL-36424714
// Cuda compilation tools, release 13.0, V13.0.88
// Based on NVVM 20.0.0
//

.version 9.0
.target sm_100
.address_size 64

	// .globl	_Z9rgbToGrayPiS_S_S_i

.visible .entry _Z9rgbToGrayPiS_S_S_i(
	.param .u64 .ptr .align 1 _Z9rgbToGrayPiS_S_S_i_param_0,
	.param .u64 .ptr .align 1 _Z9rgbToGrayPiS_S_S_i_param_1,
	.param .u64 .ptr .align 1 _Z9rgbToGrayPiS_S_S_i_param_2,
	.param .u64 .ptr .align 1 _Z9rgbToGrayPiS_S_S_i_param_3,
	.param .u32 _Z9rgbToGrayPiS_S_S_i_param_4
)
{
	.reg .b32 	%r<10>;
	.reg .b64 	%rd<14>;

	ld.param.u64 	%rd1, [_Z9rgbToGrayPiS_S_S_i_param_0];
	ld.param.u64 	%rd2, [_Z9rgbToGrayPiS_S_S_i_param_1];
	ld.param.u64 	%rd3, [_Z9rgbToGrayPiS_S_S_i_param_2];
	ld.param.u64 	%rd4, [_Z9rgbToGrayPiS_S_S_i_param_3];
	cvta.to.global.u64 	%rd5, %rd4;
	cvta.to.global.u64 	%rd6, %rd2;
	cvta.to.global.u64 	%rd7, %rd3;
	cvta.to.global.u64 	%rd8, %rd1;
	mov.u32 	%r1, %tid.x;
	mul.wide.u32 	%rd9, %r1, 4;
	add.s64 	%rd10, %rd8, %rd9;
	ld.global.u32 	%r2, [%rd10];
	add.s64 	%rd11, %rd7, %rd9;
	ld.global.u32 	%r3, [%rd11];
	add.s32 	%r4, %r3, %r2;
	add.s64 	%rd12, %rd6, %rd9;
	ld.global.u32 	%r5, [%rd12];
	add.s32 	%r6, %r4, %r5;
	mul.hi.s32 	%r7, %r6, 1431655766;
	shr.u32 	%r8, %r7, 31;
	add.s32 	%r9, %r7, %r8;
	add.s64 	%rd13, %rd5, %rd9;
	st.global.u32 	[%rd13], %r9;
	ret;

}


// ===== COMPILED SASS (sm_100) =====

	.target	sm_100

	.elftype	@"ET_EXEC"


//--------------------- .note.nv.tkinfo           --------------------------
	.section	.note.nv.tkinfo,"",@"SHT_NOTE"
	.sectionflags	@"SHF_NOTE_NV_TKINFO"
	.tkinfo
        /*0018*/ 	.word	0x00000002
        /*0030*/ 	.string	""
        /*0030*/ 	.string	"ptxas"
        /*0030*/ 	.string	"Cuda compilation tools, release 13.0, V13.0.88"
        /*0030*/ 	.string	"Build cuda_13.0.r13.0/compiler.36424714_0"
        /*0030*/ 	.string	"-arch sm_100 -m 64 "



//--------------------- .note.nv.cuinfo           --------------------------
	.section	.note.nv.cuinfo,"",@"SHT_NOTE"
	.sectionflags	@"SHF_NOTE_NV_CUINFO"
        /*0018*/ 	.short	0x0002
        /*001a*/ 	.short	0x0064
        /*001c*/ 	.short	0x0082
	.zero		2


//--------------------- .nv.info                  --------------------------
	.section	.nv.info,"",@"SHT_CUDA_INFO"
	.align	4


	//----- nvinfo : EIATTR_REGCOUNT
	.align		4
        /*0000*/ 	.byte	0x04, 0x2f
        /*0002*/ 	.short	(.L_1 - .L_0)
	.align		4
.L_0:
        /*0004*/ 	.word	index@(_Z9rgbToGrayPiS_S_S_i)
        /*0008*/ 	.word	0x0000000e


	//----- nvinfo : EIATTR_FRAME_SIZE
	.align		4
.L_1:
        /*000c*/ 	.byte	0x04, 0x11
        /*000e*/ 	.short	(.L_3 - .L_2)
	.align		4
.L_2:
        /*0010*/ 	.word	index@(_Z9rgbToGrayPiS_S_S_i)
        /*0014*/ 	.word	0x00000000


	//----- nvinfo : EIATTR_MIN_STACK_SIZE
	.align		4
.L_3:
        /*0018*/ 	.byte	0x04, 0x12
        /*001a*/ 	.short	(.L_5 - .L_4)
	.align		4
.L_4:
        /*001c*/ 	.word	index@(_Z9rgbToGrayPiS_S_S_i)
        /*0020*/ 	.word	0x00000000
.L_5:


//--------------------- .nv.compat                --------------------------
	.section	.nv.compat,"",@"SHT_CUDA_COMPAT_INFO"
	.align	4
        /*0000*/ 	.byte	0x02, 0x09, 0x00, 0x00, 0x02, 0x02, 0x01, 0x00, 0x02, 0x05, 0x05, 0x00, 0x03, 0x07, 0x01, 0x01
        /*0010*/ 	.byte	0x02, 0x03, 0x00, 0x00, 0x02, 0x06, 0x01, 0x00, 0x04, 0x0b, 0x08, 0x00, 0x09, 0x00, 0x00, 0x00
        /*0020*/ 	.byte	0x00, 0x00, 0x00, 0x00


//--------------------- .nv.info._Z9rgbToGrayPiS_S_S_i --------------------------
	.section	.nv.info._Z9rgbToGrayPiS_S_S_i,"",@"SHT_CUDA_INFO"
	.sectionflags	@""
	.align	4


	//----- nvinfo : EIATTR_CUDA_API_VERSION
	.align		4
        /*0000*/ 	.byte	0x04, 0x37
        /*0002*/ 	.short	(.L_7 - .L_6)
.L_6:
        /*0004*/ 	.word	0x00000082


	//----- nvinfo : EIATTR_KPARAM_INFO
	.align		4
.L_7:
        /*0008*/ 	.byte	0x04, 0x17
        /*000a*/ 	.short	(.L_9 - .L_8)
.L_8:
        /*000c*/ 	.word	0x00000000
        /*0010*/ 	.short	0x0004
        /*0012*/ 	.short	0x0020
        /*0014*/ 	.byte	0x00, 0xf0, 0x11, 0x00


	//----- nvinfo : EIATTR_KPARAM_INFO
	.align		4
.L_9:
        /*0018*/ 	.byte	0x04, 0x17
        /*001a*/ 	.short	(.L_11 - .L_10)
.L_10:
        /*001c*/ 	.word	0x00000000
        /*0020*/ 	.short	0x0003
        /*0022*/ 	.short	0x0018
        /*0024*/ 	.byte	0x00, 0xf5, 0x21, 0x00


	//----- nvinfo : EIATTR_KPARAM_INFO
	.align		4
.L_11:
        /*0028*/ 	.byte	0x04, 0x17
        /*002a*/ 	.short	(.L_13 - .L_12)
.L_12:
        /*002c*/ 	.word	0x00000000
        /*0030*/ 	.short	0x0002
        /*0032*/ 	.short	0x0010
        /*0034*/ 	.byte	0x00, 0xf5, 0x21, 0x00


	//----- nvinfo : EIATTR_KPARAM_INFO
	.align		4
.L_13:
        /*0038*/ 	.byte	0x04, 0x17
        /*003a*/ 	.short	(.L_15 - .L_14)
.L_14:
        /*003c*/ 	.word	0x00000000
        /*0040*/ 	.short	0x0001
        /*0042*/ 	.short	0x0008
        /*0044*/ 	.byte	0x00, 0xf5, 0x21, 0x00


	//----- nvinfo : EIATTR_KPARAM_INFO
	.align		4
.L_15:
        /*0048*/ 	.byte	0x04, 0x17
        /*004a*/ 	.short	(.L_17 - .L_16)
.L_16:
        /*004c*/ 	.word	0x00000000
        /*0050*/ 	.short	0x0000
        /*0052*/ 	.short	0x0000
        /*0054*/ 	.byte	0x00, 0xf5, 0x21, 0x00


	//----- nvinfo : EIATTR_SPARSE_MMA_MASK
	.align		4
.L_17:
        /*0058*/ 	.byte	0x03, 0x50
        /*005a*/ 	.short	0x0000


	//----- nvinfo : EIATTR_MAXREG_COUNT
	.align		4
        /*005c*/ 	.byte	0x03, 0x1b
        /*005e*/ 	.short	0x00ff


	//----- nvinfo : EIATTR_MERCURY_ISA_VERSION
	.align		4
        /*0060*/ 	.byte	0x03, 0x5f
        /*0062*/ 	.short	0x0101


	//----- nvinfo : EIATTR_VRC_CTA_INIT_COUNT
	.align		4
        /*0064*/ 	.byte	0x02, 0x4a
	.zero		1
	.zero		1


	//----- nvinfo : EIATTR_EXIT_INSTR_OFFSETS
	.align		4
        /*0068*/ 	.byte	0x04, 0x1c
        /*006a*/ 	.short	(.L_19 - .L_18)


	//   ....[0]....
.L_18:
        /*006c*/ 	.word	0x00000120


	//----- nvinfo : EIATTR_CBANK_PARAM_SIZE
	.align		4
.L_19:
        /*0070*/ 	.byte	0x03, 0x19
        /*0072*/ 	.short	0x0024


	//----- nvinfo : EIATTR_PARAM_CBANK
	.align		4
        /*0074*/ 	.byte	0x04, 0x0a
        /*0076*/ 	.short	(.L_21 - .L_20)
	.align		4
.L_20:
        /*0078*/ 	.word	index@(.nv.constant0._Z9rgbToGrayPiS_S_S_i)
        /*007c*/ 	.short	0x0380
        /*007e*/ 	.short	0x0024


	//----- nvinfo : EIATTR_SW_WAR
	.align		4
.L_21:
        /*0080*/ 	.byte	0x04, 0x36
        /*0082*/ 	.short	(.L_23 - .L_22)
.L_22:
        /*0084*/ 	.word	0x00000008
.L_23:


//--------------------- .nv.callgraph             --------------------------
	.section	.nv.callgraph,"",@"SHT_CUDA_CALLGRAPH"
	.align	4
	.sectionentsize	8
	.align		4
        /*0000*/ 	.word	0x00000000
	.align		4
        /*0004*/ 	.word	0xffffffff
	.align		4
        /*0008*/ 	.word	0x00000000
	.align		4
        /*000c*/ 	.word	0xfffffffe
	.align		4
        /*0010*/ 	.word	0x00000000
	.align		4
        /*0014*/ 	.word	0xfffffffd
	.align		4
        /*0018*/ 	.word	0x00000000
	.align		4
        /*001c*/ 	.word	0xfffffffc


//--------------------- .text._Z9rgbToGrayPiS_S_S_i --------------------------
	.section	.text._Z9rgbToGrayPiS_S_S_i,"ax",@progbits
	.align	128
        .global         _Z9rgbToGrayPiS_S_S_i
        .type           _Z9rgbToGrayPiS_S_S_i,@function
        .size           _Z9rgbToGrayPiS_S_S_i,(.L_x_1 - _Z9rgbToGrayPiS_S_S_i)
        .other          _Z9rgbToGrayPiS_S_S_i,@"STO_CUDA_ENTRY STV_DEFAULT"
_Z9rgbToGrayPiS_S_S_i:
.text._Z9rgbToGrayPiS_S_S_i:
[----:B------:R-:W-:Y:S01]  /*0000*/  LDC R1, c[0x0][0x37c] ;  /* 0x0000df00ff017b82 */ /* 0x000fe20000000800 */
[----:B------:R-:W0:Y:S07]  /*0010*/  S2R R11, SR_TID.X ;  /* 0x00000000000b7919 */ /* 0x000e2e0000002100 */
[----:B------:R-:W0:Y:S01]  /*0020*/  LDC.64 R2, c[0x0][0x380] ;  /* 0x0000e000ff027b82 */ /* 0x000e220000000a00 */
[----:B------:R-:W1:Y:S07]  /*0030*/  LDCU.64 UR4, c[0x0][0x358] ;  /* 0x00006b00ff0477ac */ /* 0x000e6e0008000a00 */
[----:B------:R-:W2:Y:S08]  /*0040*/  LDC.64 R4, c[0x0][0x390] ;  /* 0x0000e400ff047b82 */ /* 0x000eb00000000a00 */
[----:B------:R-:W3:Y:S08]  /*0050*/  LDC.64 R6, c[0x0][0x388] ;  /* 0x0000e200ff067b82 */ /* 0x000ef00000000a00 */
[----:B------:R-:W4:Y:S01]  /*0060*/  LDC.64 R8, c[0x0][0x398] ;  /* 0x0000e600ff087b82 */ /* 0x000f220000000a00 */
[----:B0-----:R-:W-:-:S04]  /*0070*/  IMAD.WIDE.U32 R2, R11, 0x4, R2 ;  /* 0x000000040b027825 */ /* 0x001fc800078e0002 */
[C---:B--2---:R-:W-:Y:S02]  /*0080*/  IMAD.WIDE.U32 R4, R11.reuse, 0x4, R4 ;  /* 0x000000040b047825 */ /* 0x044fe400078e0004 */
[----:B-1----:R-:W2:Y:S02]  /*0090*/  LDG.E R2, desc[UR4][R2.64] ;  /* 0x0000000402027981 */ /* 0x002ea4000c1e1900 */
[C---:B---3--:R-:W-:Y:S02]  /*00a0*/  IMAD.WIDE.U32 R6, R11.reuse, 0x4, R6 ;  /* 0x000000040b067825 */ /* 0x048fe400078e0006 */
[----:B------:R-:W2:Y:S04]  /*00b0*/  LDG.E R5, desc[UR4][R4.64] ;  /* 0x0000000404057981 */ /* 0x000ea8000c1e1900 */
[----:B------:R-:W2:Y:S01]  /*00c0*/  LDG.E R6, desc[UR4][R6.64] ;  /* 0x0000000406067981 */ /* 0x000ea2000c1e1900 */
[----:B----4-:R-:W-:Y:S01]  /*00d0*/  IMAD.WIDE.U32 R8, R11, 0x4, R8 ;  /* 0x000000040b087825 */ /* 0x010fe200078e0008 */
[----:B--2---:R-:W-:-:S05]  /*00e0*/  IADD3 R0, PT, PT, R6, R5, R2 ;  /* 0x0000000506007210 */ /* 0x004fca0007ffe002 */
[----:B------:R-:W-:-:S05]  /*00f0*/  IMAD.HI R0, R0, 0x55555556, RZ ;  /* 0x5555555600007827 */ /* 0x000fca00078e02ff */
[----:B------:R-:W-:-:S05]  /*0100*/  LEA.HI R11, R0, R0, RZ, 0x1 ;  /* 0x00000000000b7211 */ /* 0x000fca00078f08ff */
[----:B------:R-:W-:Y:S01]  /*0110*/  STG.E desc[UR4][R8.64], R11 ;  /* 0x0000000b08007986 */ /* 0x000fe2000c101904 */
[----:B------:R-:W-:Y:S05]  /*0120*/  EXIT ;  /* 0x000000000000794d */ /* 0x000fea0003800000 */
.L_x_0:
[----:B------:R-:W-:-:S00]  /*0130*/  BRA `(.L_x_0) ;  /* 0xfffffffc00fc7947 */ /* 0x000fc0000383ffff */
[----:B------:R-:W-:-:S00]  /*0140*/  NOP ;  /* 0x0000000000007918 */ /* 0x000fc00000000000 */
        /* <DEDUP_REMOVED lines=11> */
.L_x_1:


//--------------------- .nv.shared.reserved.0     --------------------------
	.section	.nv.shared.reserved.0,"aw",@nobits
	.weak		__nv_reservedSMEM_offset_0_alias
	.size		__nv_reservedSMEM_offset_0_alias, 0, 64
	.other		__nv_reservedSMEM_offset_0_alias,@"STO_CUDA_RESERVED_SHARED STV_DEFAULT"
__nv_reservedSMEM_offset_0_alias:
	.zero		0
	.zero		64


//--------------------- .nv.constant0._Z9rgbToGrayPiS_S_S_i --------------------------
	.section	.nv.constant0._Z9rgbToGrayPiS_S_S_i,"a",@progbits
	.sectionflags	@""
	.align	4
.nv.constant0._Z9rgbToGrayPiS_S_S_i:
	.zero		932


//--------------------- SYMBOLS --------------------------

	.type		.nv.reservedSmem.offset0,@object
	.size		.nv.reservedSmem.offset0,0x4
